	.headerflags	@"EF_CUDA_TEXMODE_UNIFIED EF_CUDA_64BIT_ADDRESS EF_CUDA_SM89 EF_CUDA_VIRTUAL_SM(EF_CUDA_SM89)"
	.elftype	@"ET_EXEC"


//--------------------- .nv.info                  --------------------------
	.section	.nv.info,"",@"SHT_CUDA_INFO"
	.align	4


	//----- nvinfo : EIATTR_REGCOUNT
	.align		4
        /*0000*/ 	.byte	0x04, 0x2f
        /*0002*/ 	.short	(.L_1 - .L_0)
	.align		4
.L_0:
        /*0004*/ 	.word	index@(_rope_embedding)
        /*0008*/ 	.word	0x00000016


	//----- nvinfo : EIATTR_MIN_STACK_SIZE
	.align		4
.L_1:
        /*000c*/ 	.byte	0x04, 0x12
        /*000e*/ 	.short	(.L_3 - .L_2)
	.align		4
.L_2:
        /*0010*/ 	.word	index@(_rope_embedding)
        /*0014*/ 	.word	0x00000000


	//----- nvinfo : EIATTR_FRAME_SIZE
	.align		4
.L_3:
        /*0018*/ 	.byte	0x04, 0x11
        /*001a*/ 	.short	(.L_5 - .L_4)
	.align		4
.L_4:
        /*001c*/ 	.word	index@(_rope_embedding)
        /*0020*/ 	.word	0x00000000


	//----- nvinfo : EIATTR_MIN_STACK_SIZE
	.align		4
.L_5:
        /*0024*/ 	.byte	0x04, 0x12
        /*0026*/ 	.short	(.L_7 - .L_6)
	.align		4
.L_6:
        /*0028*/ 	.word	index@(_rope_embedding)
        /*002c*/ 	.word	0x00000000
.L_7:


//--------------------- .nv.info._rope_embedding  --------------------------
	.section	.nv.info._rope_embedding,"",@"SHT_CUDA_INFO"
	.sectionflags	@""
	.align	4


	//----- nvinfo : EIATTR_CUDA_API_VERSION
	.align		4
        /*0000*/ 	.byte	0x04, 0x37
        /*0002*/ 	.short	(.L_9 - .L_8)
.L_8:
        /*0004*/ 	.word	0x0000007c


	//----- nvinfo : EIATTR_PARAM_CBANK
	.align		4
.L_9:
        /*0008*/ 	.byte	0x04, 0x0a
        /*000a*/ 	.short	(.L_11 - .L_10)
	.align		4
.L_10:
        /*000c*/ 	.word	index@(.nv.constant0._rope_embedding)
        /*0010*/ 	.short	0x0160
        /*0012*/ 	.short	0x0030


	//----- nvinfo : EIATTR_CBANK_PARAM_SIZE
	.align		4
.L_11:
        /*0014*/ 	.byte	0x03, 0x19
        /*0016*/ 	.short	0x0030


	//----- nvinfo : EIATTR_KPARAM_INFO
	.align		4
        /*0018*/ 	.byte	0x04, 0x17
        /*001a*/ 	.short	(.L_13 - .L_12)
.L_12:
        /*001c*/ 	.word	0x00000000
        /*0020*/ 	.short	0x0006
        /*0022*/ 	.short	0x002c
        /*0024*/ 	.byte	0x00, 0xf0, 0x11, 0x00


	//----- nvinfo : EIATTR_KPARAM_INFO
	.align		4
.L_13:
        /*0028*/ 	.byte	0x04, 0x17
        /*002a*/ 	.short	(.L_15 - .L_14)
.L_14:
        /*002c*/ 	.word	0x00000000
        /*0030*/ 	.short	0x0005
        /*0032*/ 	.short	0x0028
        /*0034*/ 	.byte	0x00, 0xf0, 0x11, 0x00


	//----- nvinfo : EIATTR_KPARAM_INFO
	.align		4
.L_15:
        /*0038*/ 	.byte	0x04, 0x17
        /*003a*/ 	.short	(.L_17 - .L_16)
.L_16:
        /*003c*/ 	.word	0x00000000
        /*0040*/ 	.short	0x0004
        /*0042*/ 	.short	0x0020
        /*0044*/ 	.byte	0x00, 0xf0, 0x21, 0x00


	//----- nvinfo : EIATTR_KPARAM_INFO
	.align		4
.L_17:
        /*0048*/ 	.byte	0x04, 0x17
        /*004a*/ 	.short	(.L_19 - .L_18)
.L_18:
        /*004c*/ 	.word	0x00000000
        /*0050*/ 	.short	0x0003
        /*0052*/ 	.short	0x0018
        /*0054*/ 	.byte	0x00, 0xf0, 0x11, 0x00


	//----- nvinfo : EIATTR_KPARAM_INFO
	.align		4
.L_19:
        /*0058*/ 	.byte	0x04, 0x17
        /*005a*/ 	.short	(.L_21 - .L_20)
.L_20:
        /*005c*/ 	.word	0x00000000
        /*0060*/ 	.short	0x0002
        /*0062*/ 	.short	0x0010
        /*0064*/ 	.byte	0x00, 0xf0, 0x21, 0x00


	//----- nvinfo : EIATTR_KPARAM_INFO
	.align		4
.L_21:
        /*0068*/ 	.byte	0x04, 0x17
        /*006a*/ 	.short	(.L_23 - .L_22)
.L_22:
        /*006c*/ 	.word	0x00000000
        /*0070*/ 	.short	0x0001
        /*0072*/ 	.short	0x0008
        /*0074*/ 	.byte	0x00, 0xf0, 0x11, 0x00


	//----- nvinfo : EIATTR_KPARAM_INFO
	.align		4
.L_23:
        /*0078*/ 	.byte	0x04, 0x17
        /*007a*/ 	.short	(.L_25 - .L_24)
.L_24:
        /*007c*/ 	.word	0x00000000
        /*0080*/ 	.short	0x0000
        /*0082*/ 	.short	0x0000
        /*0084*/ 	.byte	0x00, 0xf0, 0x21, 0x00


	//----- nvinfo : EIATTR_MAXREG_COUNT
	.align		4
.L_25:
        /*0088*/ 	.byte	0x03, 0x1b
        /*008a*/ 	.short	0x00ff


	//----- nvinfo : EIATTR_EXIT_INSTR_OFFSETS
	.align		4
        /*008c*/ 	.byte	0x04, 0x1c
        /*008e*/ 	.short	(.L_27 - .L_26)


	//   ....[0]....
.L_26:
        /*0090*/ 	.word	0x00000180


	//   ....[1]....
        /*0094*/ 	.word	0x00000a50


	//   ....[2]....
        /*0098*/ 	.word	0x00000b60


	//----- nvinfo : EIATTR_MAX_THREADS
	.align		4
.L_27:
        /*009c*/ 	.byte	0x04, 0x05
        /*009e*/ 	.short	(.L_29 - .L_28)
.L_28:
        /*00a0*/ 	.word	0x00000080
        /*00a4*/ 	.word	0x00000001
        /*00a8*/ 	.word	0x00000001
.L_29:


//--------------------- .nv.callgraph             --------------------------
	.section	.nv.callgraph,"",@"SHT_CUDA_CALLGRAPH"
	.align	4
	.sectionentsize	8
	.align		4
        /*0000*/ 	.word	0x00000000
	.align		4
        /*0004*/ 	.word	0xffffffff
	.align		4
        /*0008*/ 	.word	0x00000000
	.align		4
        /*000c*/ 	.word	0xfffffffe
	.align		4
        /*0010*/ 	.word	0x00000000
	.align		4
        /*0014*/ 	.word	0xfffffffd
	.align		4
        /*0018*/ 	.word	0x00000000
	.align		4
        /*001c*/ 	.word	0xfffffffc


//--------------------- .nv.rel.action            --------------------------
	.section	.nv.rel.action,"",@"SHT_CUDA_RELOCINFO"
	.align	8
	.sectionentsize	8
        /*0000*/ 	.byte	0x73, 0x00, 0x00, 0x00, 0x00, 0x00, 0x00, 0x00, 0x00, 0x00, 0x00, 0x11, 0x25, 0x00, 0x05, 0x36


//--------------------- .nv.constant0._rope_embedding --------------------------
	.section	.nv.constant0._rope_embedding,"a",@progbits
	.sectionflags	@""
	.align	4
.nv.constant0._rope_embedding:
	.zero		400


//--------------------- .text._rope_embedding     --------------------------
	.section	.text._rope_embedding,"ax",@progbits
	.sectioninfo	@"SHI_REGISTERS=22"
	.align	128
        .global         _rope_embedding
        .type           _rope_embedding,@function
        .size           _rope_embedding,(.L_x_4 - _rope_embedding)
        .other          _rope_embedding,@"STO_CUDA_ENTRY STV_DEFAULT"
_rope_embedding:
.text._rope_embedding:
[----:B------:R-:W-:Y:S02]  /*0000*/  IMAD.MOV.U32 R1, RZ, RZ, c[0x0][0x28] ;  /* 0x00000a00ff017624 */ /* 0x000fe400078e00ff */
[----:B------:R-:W-:Y:S01]  /*0010*/  IABS R5, c[0x0][0x18c] ;  /* 0x0000630000057a13 */ /* 0x000fe20000000000 */
[----:B------:R-:W0:Y:S03]  /*0020*/  S2R R7, SR_CTAID.X ;  /* 0x0000000000077919 */ /* 0x000e260000002500 */
[----:B------:R-:W1:Y:S01]  /*0030*/  I2F.RP R0, R5 ;  /* 0x0000000500007306 */ /* 0x000e620000209400 */
[----:B------:R-:W2:Y:S07]  /*0040*/  S2R R6, SR_CTAID.Y ;  /* 0x0000000000067919 */ /* 0x000eae0000002600 */
[----:B-1----:R-:W1:Y:S02]  /*0050*/  MUFU.RCP R0, R0 ;  /* 0x0000000000007308 */ /* 0x002e640000001000 */
[----:B-1----:R-:W-:-:S02]  /*0060*/  IADD3 R2, R0, 0xffffffe, RZ ;  /* 0x0ffffffe00027810 */ /* 0x002fc40007ffe0ff */
[----:B0-----:R-:W-:-:S04]  /*0070*/  IABS R0, R7 ;  /* 0x0000000700007213 */ /* 0x001fc80000000000 */
[----:B------:R0:W1:Y:S02]  /*0080*/  F2I.FTZ.U32.TRUNC.NTZ R3, R2 ;  /* 0x0000000200037305 */ /* 0x000064000021f000 */
[----:B0-----:R-:W-:Y:S01]  /*0090*/  MOV R2, RZ ;  /* 0x000000ff00027202 */ /* 0x001fe20000000f00 */
[----:B-1----:R-:W-:-:S04]  /*00a0*/  IMAD.MOV R4, RZ, RZ, -R3 ;  /* 0x000000ffff047224 */ /* 0x002fc800078e0a03 */
[----:B------:R-:W-:-:S04]  /*00b0*/  IMAD R9, R4, R5, RZ ;  /* 0x0000000504097224 */ /* 0x000fc800078e02ff */
[----:B------:R-:W-:-:S06]  /*00c0*/  IMAD.HI.U32 R3, R3, R9, R2 ;  /* 0x0000000903037227 */ /* 0x000fcc00078e0002 */
[----:B------:R-:W-:-:S04]  /*00d0*/  IMAD.HI.U32 R3, R3, R0, RZ ;  /* 0x0000000003037227 */ /* 0x000fc800078e00ff */
[----:B------:R-:W-:-:S04]  /*00e0*/  IMAD.MOV R3, RZ, RZ, -R3 ;  /* 0x000000ffff037224 */ /* 0x000fc800078e0a03 */
[----:B------:R-:W-:Y:S02]  /*00f0*/  IMAD R2, R5, R3, R0 ;  /* 0x0000000305027224 */ /* 0x000fe400078e0200 */
[----:B--2---:R-:W-:-:S03]  /*0100*/  IMAD.SHL.U32 R3, R6, 0x4, RZ ;  /* 0x0000000406037824 */ /* 0x004fc600078e00ff */
[----:B------:R-:W-:Y:S02]  /*0110*/  ISETP.GT.U32.AND P0, PT, R5, R2, PT ;  /* 0x000000020500720c */ /* 0x000fe40003f04070 */
[----:B------:R-:W-:-:S04]  /*0120*/  IADD3 R0, R3, 0x4, RZ ;  /* 0x0000000403007810 */ /* 0x000fc80007ffe0ff */
[----:B------:R-:W-:-:S04]  /*0130*/  IMNMX R0, R0, 0x8, PT ;  /* 0x0000000800007817 */ /* 0x000fc80003800200 */
[----:B------:R-:W-:-:S03]  /*0140*/  ISETP.GE.AND P2, PT, R3, R0, PT ;  /* 0x000000000300720c */ /* 0x000fc60003f46270 */
[----:B------:R-:W-:Y:S02]  /*0150*/  @!P0 IADD3 R2, R2, -R5, RZ ;  /* 0x8000000502028210 */ /* 0x000fe40007ffe0ff */
[----:B------:R-:W-:Y:S02]  /*0160*/  ISETP.GE.AND P0, PT, R7, RZ, PT ;  /* 0x000000ff0700720c */ /* 0x000fe40003f06270 */
[----:B------:R-:W-:-:S06]  /*0170*/  ISETP.GT.U32.AND P1, PT, R5, R2, PT ;  /* 0x000000020500720c */ /* 0x000fcc0003f24070 */
[----:B------:R-:W-:Y:S07]  /*0180*/  @P2 EXIT ;  /* 0x000000000000294d */ /* 0x000fee0003800000 */
[----:B------:R-:W0:Y:S01]  /*0190*/  S2R R11, SR_TID.X ;  /* 0x00000000000b7919 */ /* 0x000e220000002100 */
[----:B------:R-:W-:Y:S01]  /*01a0*/  ISETP.NE.AND P2, PT, RZ, c[0x0][0x18c], PT ;  /* 0x00006300ff007a0c */ /* 0x000fe20003f45270 */
[----:B------:R-:W-:Y:S01]  /*01b0*/  @!P1 IMAD.IADD R2, R2, 0x1, -R5 ;  /* 0x0000000102029824 */ /* 0x000fe200078e0a05 */
[----:B------:R-:W-:Y:S01]  /*01c0*/  SHF.L.U32 R6, R6, 0xa, RZ ;  /* 0x0000000a06067819 */ /* 0x000fe200000006ff */
[----:B------:R-:W-:Y:S01]  /*01d0*/  IMAD.IADD R10, R0, 0x1, -R3 ;  /* 0x00000001000a7824 */ /* 0x000fe200078e0a03 */
[----:B------:R-:W-:Y:S01]  /*01e0*/  ULDC.64 UR4, c[0x0][0x118] ;  /* 0x0000460000047ab9 */ /* 0x000fe20000000a00 */
[----:B------:R-:W-:Y:S01]  /*01f0*/  IMAD.MOV.U32 R9, RZ, RZ, 0x4 ;  /* 0x00000004ff097424 */ /* 0x000fe200078e00ff */
[----:B------:R-:W-:Y:S02]  /*0200*/  @!P0 IADD3 R2, -R2, RZ, RZ ;  /* 0x000000ff02028210 */ /* 0x000fe40007ffe1ff */
[----:B------:R-:W-:-:S05]  /*0210*/  ISETP.GT.AND P1, PT, R10, 0x3, PT ;  /* 0x000000030a00780c */ /* 0x000fca0003f24270 */
[----:B------:R-:W-:-:S05]  /*0220*/  @!P2 LOP3.LUT R2, RZ, c[0x0][0x18c], RZ, 0x33, !PT ;  /* 0x00006300ff02aa12 */ /* 0x000fca00078e33ff */
[C---:B------:R-:W-:Y:S02]  /*0230*/  IMAD R4, R2.reuse, c[0x0][0x188], RZ ;  /* 0x0000620002047a24 */ /* 0x040fe400078e02ff */
[----:B------:R-:W-:Y:S02]  /*0240*/  IMAD R8, R2, c[0x0][0x178], RZ ;  /* 0x00005e0002087a24 */ /* 0x000fe400078e02ff */
[----:B------:R-:W-:Y:S01]  /*0250*/  IMAD.WIDE R4, R4, R9, c[0x0][0x180] ;  /* 0x0000600004047625 */ /* 0x000fe200078e0209 */
[----:B0-----:R-:W-:-:S03]  /*0260*/  LOP3.LUT R11, R11, 0x7f, RZ, 0xc0, !PT ;  /* 0x0000007f0b0b7812 */ /* 0x001fc600078ec0ff */
[----:B------:R-:W-:-:S04]  /*0270*/  IMAD.WIDE R8, R8, R9, c[0x0][0x170] ;  /* 0x00005c0008087625 */ /* 0x000fc800078e0209 */
[----:B------:R-:W-:Y:S02]  /*0280*/  IMAD R2, R7, c[0x0][0x168], R6 ;  /* 0x00005a0007027a24 */ /* 0x000fe400078e0206 */
[----:B------:R-:W-:-:S03]  /*0290*/  IMAD.WIDE.U32 R6, R11, 0x4, R4 ;  /* 0x000000040b067825 */ /* 0x000fc600078e0004 */
[C---:B------:R-:W-:Y:S01]  /*02a0*/  IADD3 R4, R11.reuse, R2, RZ ;  /* 0x000000020b047210 */ /* 0x040fe20007ffe0ff */
[----:B------:R-:W-:Y:S01]  /*02b0*/  IMAD.WIDE.U32 R8, R11, 0x4, R8 ;  /* 0x000000040b087825 */ /* 0x000fe200078e0008 */
[----:B------:R0:W5:Y:S01]  /*02c0*/  LDG.E R2, [R6.64] ;  /* 0x0000000406027981 */ /* 0x000162000c1e1900 */
[----:B------:R-:W-:-:S03]  /*02d0*/  PLOP3.LUT P0, PT, PT, PT, PT, 0x80, 0x0 ;  /* 0x000000000000781c */ /* 0x000fc60003f0f070 */
[----:B------:R0:W5:Y:S01]  /*02e0*/  LDG.E R5, [R8.64] ;  /* 0x0000000408057981 */ /* 0x000162000c1e1900 */
[----:B------:R-:W-:Y:S05]  /*02f0*/  @!P1 BRA `(.L_x_0) ;  /* 0x000004c000009947 */ /* 0x000fea0003800000 */
[----:B------:R-:W-:Y:S02]  /*0300*/  PLOP3.LUT P0, PT, PT, PT, PT, 0x8, 0x0 ;  /* 0x000000000000781c */ /* 0x000fe40003f0e170 */
[----:B------:R-:W-:Y:S02]  /*0310*/  IADD3 R10, R0, -0x3, RZ ;  /* 0xfffffffd000a7810 */ /* 0x000fe40007ffe0ff */
.L_x_1:
[----:B01----:R-:W-:Y:S01]  /*0320*/  IADD3 R6, R4, 0x80, RZ ;  /* 0x0000008004067810 */ /* 0x003fe20007ffe0ff */
[----:B------:R-:W-:-:S04]  /*0330*/  IMAD.MOV.U32 R11, RZ, RZ, 0x2 ;  /* 0x00000002ff0b7424 */ /* 0x000fc800078e00ff */
[----:B------:R-:W-:-:S04]  /*0340*/  IMAD.WIDE R6, R6, R11, c[0x0][0x160] ;  /* 0x0000580006067625 */ /* 0x000fc800078e020b */
[----:B------:R-:W-:Y:S01]  /*0350*/  IMAD.WIDE R8, R4, R11, c[0x0][0x160] ;  /* 0x0000580004087625 */ /* 0x000fe200078e020b */
[----:B------:R-:W2:Y:S04]  /*0360*/  LDG.E.U16 R13, [R6.64] ;  /* 0x00000004060d7981 */ /* 0x000ea8000c1e1500 */
[----:B------:R-:W3:Y:S01]  /*0370*/  LDG.E.U16 R12, [R8.64] ;  /* 0x00000004080c7981 */ /* 0x000ee2000c1e1500 */
[----:B--2---:R-:W-:Y:S01]  /*0380*/  SHF.L.U32 R13, R13, 0x10, RZ ;  /* 0x000000100d0d7819 */ /* 0x004fe200000006ff */
[----:B---3--:R-:W-:-:S04]  /*0390*/  IMAD.U32 R12, R12, 0x10000, RZ ;  /* 0x000100000c0c7824 */ /* 0x008fc800078e00ff */
[-C--:B-----5:R-:W-:Y:S01]  /*03a0*/  FMUL R14, R2, R13.reuse ;  /* 0x0000000d020e7220 */ /* 0x0a0fe20000400000 */
[----:B------:R-:W-:-:S03]  /*03b0*/  FMUL R13, R5, R13 ;  /* 0x0000000d050d7220 */ /* 0x000fc60000400000 */
[-C--:B------:R-:W-:Y:S01]  /*03c0*/  FFMA R14, R5, R12.reuse, -R14 ;  /* 0x0000000c050e7223 */ /* 0x080fe2000000080e */
[----:B------:R-:W-:Y:S01]  /*03d0*/  FFMA R13, R2, R12, R13 ;  /* 0x0000000c020d7223 */ /* 0x000fe2000000000d */
[----:B------:R-:W-:-:S03]  /*03e0*/  IADD3 R12, R4, 0x180, RZ ;  /* 0x00000180040c7810 */ /* 0x000fc60007ffe0ff */
[----:B------:R-:W-:Y:S02]  /*03f0*/  F2FP.BF16.F32.PACK_AB R14, RZ, R14 ;  /* 0x0000000eff0e723e */ /* 0x000fe400000010ff */
[----:B------:R-:W-:Y:S02]  /*0400*/  F2FP.BF16.F32.PACK_AB R13, RZ, R13 ;  /* 0x0000000dff0d723e */ /* 0x000fe400000010ff */
[----:B------:R-:W-:Y:S02]  /*0410*/  PRMT R15, R14, 0x7610, R15 ;  /* 0x000076100e0f7816 */ /* 0x000fe4000000000f */
[----:B------:R-:W-:Y:S01]  /*0420*/  PRMT R19, R13, 0x7610, R19 ;  /* 0x000076100d137816 */ /* 0x000fe20000000013 */
[-C--:B------:R-:W-:Y:S01]  /*0430*/  IMAD.WIDE R12, R12, R11.reuse, c[0x0][0x160] ;  /* 0x000058000c0c7625 */ /* 0x080fe200078e020b */
[----:B------:R-:W-:Y:S01]  /*0440*/  IADD3 R14, R4, 0x100, RZ ;  /* 0x00000100040e7810 */ /* 0x000fe20007ffe0ff */
[----:B------:R0:W-:Y:S04]  /*0450*/  STG.E.U16 [R8.64], R15 ;  /* 0x0000000f08007986 */ /* 0x0001e8000c101504 */
[----:B------:R1:W-:Y:S04]  /*0460*/  STG.E.U16 [R6.64], R19 ;  /* 0x0000001306007986 */ /* 0x0003e8000c101504 */
[----:B------:R-:W2:Y:S01]  /*0470*/  LDG.E.U16 R17, [R12.64] ;  /* 0x000000040c117981 */ /* 0x000ea2000c1e1500 */
[----:B0-----:R-:W-:-:S05]  /*0480*/  IMAD.WIDE R14, R14, R11, c[0x0][0x160] ;  /* 0x000058000e0e7625 */ /* 0x001fca00078e020b */
[----:B------:R-:W3:Y:S01]  /*0490*/  LDG.E.U16 R16, [R14.64] ;  /* 0x000000040e107981 */ /* 0x000ee2000c1e1500 */
[----:B------:R-:W-:Y:S02]  /*04a0*/  IADD3 R8, R4, 0x200, RZ ;  /* 0x0000020004087810 */ /* 0x000fe40007ffe0ff */
[----:B--2---:R-:W-:-:S05]  /*04b0*/  SHF.L.U32 R17, R17, 0x10, RZ ;  /* 0x0000001011117819 */ /* 0x004fca00000006ff */
[-C--:B------:R-:W-:Y:S01]  /*04c0*/  FMUL R18, R2, R17.reuse ;  /* 0x0000001102127220 */ /* 0x080fe20000400000 */
[----:B------:R-:W-:Y:S01]  /*04d0*/  FMUL R17, R5, R17 ;  /* 0x0000001105117220 */ /* 0x000fe20000400000 */
[----:B---3--:R-:W-:-:S04]  /*04e0*/  IMAD.U32 R16, R16, 0x10000, RZ ;  /* 0x0001000010107824 */ /* 0x008fc800078e00ff */
[-C--:B------:R-:W-:Y:S01]  /*04f0*/  FFMA R18, R5, R16.reuse, -R18 ;  /* 0x0000001005127223 */ /* 0x080fe20000000812 */
[----:B------:R-:W-:Y:S01]  /*0500*/  FFMA R17, R2, R16, R17 ;  /* 0x0000001002117223 */ /* 0x000fe20000000011 */
[----:B------:R-:W-:-:S03]  /*0510*/  IADD3 R16, R4, 0x280, RZ ;  /* 0x0000028004107810 */ /* 0x000fc60007ffe0ff */
[----:B------:R-:W-:Y:S02]  /*0520*/  F2FP.BF16.F32.PACK_AB R18, RZ, R18 ;  /* 0x00000012ff12723e */ /* 0x000fe400000010ff */
[----:B------:R-:W-:Y:S02]  /*0530*/  F2FP.BF16.F32.PACK_AB R17, RZ, R17 ;  /* 0x00000011ff11723e */ /* 0x000fe400000010ff */
[----:B------:R-:W-:Y:S01]  /*0540*/  PRMT R9, R18, 0x7610, R9 ;  /* 0x0000761012097816 */ /* 0x000fe20000000009 */
[----:B-1----:R-:W-:Y:S01]  /*0550*/  IMAD.WIDE R6, R16, R11, c[0x0][0x160] ;  /* 0x0000580010067625 */ /* 0x002fe200078e020b */
[----:B------:R-:W-:-:S03]  /*0560*/  PRMT R19, R17, 0x7610, R19 ;  /* 0x0000761011137816 */ /* 0x000fc60000000013 */
        /* <DEDUP_REMOVED lines=23> */
[----:B------:R-:W-:-:S04]  /*06e0*/  IADD3 R3, R3, 0x4, RZ ;  /* 0x0000000403037810 */ /* 0x000fc80007ffe0ff */
[----:B------:R-:W-:Y:S02]  /*06f0*/  ISETP.GE.AND P1, PT, R3, R10, PT ;  /* 0x0000000a0300720c */ /* 0x000fe40003f26270 */
[----:B------:R-:W-:Y:S02]  /*0700*/  IADD3 R4, R4, 0x400, RZ ;  /* 0x0000040004047810 */ /* 0x000fe40007ffe0ff */
[----:B--2---:R-:W-:-:S05]  /*0710*/  SHF.L.U32 R16, R16, 0x10, RZ ;  /* 0x0000001010107819 */ /* 0x004fca00000006ff */
[-C--:B------:R-:W-:Y:S01]  /*0720*/  FMUL R18, R2, R16.reuse ;  /* 0x0000001002127220 */ /* 0x080fe20000400000 */
[----:B------:R-:W-:Y:S01]  /*0730*/  FMUL R17, R5, R16 ;  /* 0x0000001005117220 */ /* 0x000fe20000400000 */
[----:B---3--:R-:W-:-:S04]  /*0740*/  IMAD.U32 R11, R11, 0x10000, RZ ;  /* 0x000100000b0b7824 */ /* 0x008fc800078e00ff */
[-C--:B------:R-:W-:Y:S01]  /*0750*/  FFMA R18, R5, R11.reuse, -R18 ;  /* 0x0000000b05127223 */ /* 0x080fe20000000812 */
[----:B------:R-:W-:-:S04]  /*0760*/  FFMA R17, R2, R11, R17 ;  /* 0x0000000b02117223 */ /* 0x000fc80000000011 */
[----:B------:R-:W-:Y:S02]  /*0770*/  F2FP.BF16.F32.PACK_AB R18, RZ, R18 ;  /* 0x00000012ff12723e */ /* 0x000fe400000010ff */
[----:B------:R-:W-:-:S03]  /*0780*/  F2FP.BF16.F32.PACK_AB R17, RZ, R17 ;  /* 0x00000011ff11723e */ /* 0x000fc600000010ff */
[----:B------:R1:W-:Y:S04]  /*0790*/  STG.E.U16 [R14.64], R18 ;  /* 0x000000120e007986 */ /* 0x0003e8000c101504 */
[----:B------:R1:W-:Y:S01]  /*07a0*/  STG.E.U16 [R12.64], R17 ;  /* 0x000000110c007986 */ /* 0x0003e2000c101504 */
[----:B------:R-:W-:Y:S05]  /*07b0*/  @!P1 BRA `(.L_x_1) ;  /* 0xfffffb6000009947 */ /* 0x000fea000383ffff */
.L_x_0:
[----:B01----:R-:W-:-:S04]  /*07c0*/  IADD3 R6, R0, -R3, RZ ;  /* 0x8000000300067210 */ /* 0x003fc80007ffe0ff */
[----:B------:R-:W-:-:S13]  /*07d0*/  ISETP.GT.AND P1, PT, R6, 0x1, PT ;  /* 0x000000010600780c */ /* 0x000fda0003f24270 */
[----:B------:R-:W-:Y:S05]  /*07e0*/  @!P1 BRA `(.L_x_2) ;  /* 0x0000025000009947 */ /* 0x000fea0003800000 */
[----:B------:R-:W-:Y:S01]  /*07f0*/  IADD3 R6, R4, 0x80, RZ ;  /* 0x0000008004067810 */ /* 0x000fe20007ffe0ff */
        /* <DEDUP_REMOVED lines=19> */
[----:B------:R0:W-:Y:S01]  /*0930*/  STG.E.U16 [R6.64], R18 ;  /* 0x0000001206007986 */ /* 0x0001e2000c101504 */
[----:B------:R-:W-:-:S03]  /*0940*/  IMAD.WIDE R12, R12, R13, c[0x0][0x160] ;  /* 0x000058000c0c7625 */ /* 0x000fc600078e020d */
[----:B------:R-:W2:Y:S04]  /*0950*/  LDG.E.U16 R15, [R10.64] ;  /* 0x000000040a0f7981 */ /* 0x000ea8000c1e1500 */
[----:B------:R-:W3:Y:S01]  /*0960*/  LDG.E.U16 R14, [R12.64] ;  /* 0x000000040c0e7981 */ /* 0x000ee2000c1e1500 */
[----:B------:R-:W-:Y:S02]  /*0970*/  PLOP3.LUT P0, PT, PT, PT, PT, 0x8, 0x0 ;  /* 0x000000000000781c */ /* 0x000fe40003f0e170 */
[----:B------:R-:W-:Y:S02]  /*0980*/  IADD3 R3, R3, 0x2, RZ ;  /* 0x0000000203037810 */ /* 0x000fe40007ffe0ff */
[----:B------:R-:W-:Y:S02]  /*0990*/  IADD3 R4, R4, 0x200, RZ ;  /* 0x0000020004047810 */ /* 0x000fe40007ffe0ff */
[----:B--2---:R-:W-:Y:S01]  /*09a0*/  SHF.L.U32 R15, R15, 0x10, RZ ;  /* 0x000000100f0f7819 */ /* 0x004fe200000006ff */
[----:B---3--:R-:W-:-:S04]  /*09b0*/  IMAD.U32 R14, R14, 0x10000, RZ ;  /* 0x000100000e0e7824 */ /* 0x008fc800078e00ff */
[-C--:B------:R-:W-:Y:S01]  /*09c0*/  FMUL R16, R2, R15.reuse ;  /* 0x0000000f02107220 */ /* 0x080fe20000400000 */
[----:B------:R-:W-:-:S03]  /*09d0*/  FMUL R15, R5, R15 ;  /* 0x0000000f050f7220 */ /* 0x000fc60000400000 */
[-C--:B------:R-:W-:Y:S01]  /*09e0*/  FFMA R16, R5, R14.reuse, -R16 ;  /* 0x0000000e05107223 */ /* 0x080fe20000000810 */
[----:B------:R-:W-:-:S04]  /*09f0*/  FFMA R15, R2, R14, R15 ;  /* 0x0000000e020f7223 */ /* 0x000fc8000000000f */
[----:B------:R-:W-:Y:S02]  /*0a00*/  F2FP.BF16.F32.PACK_AB R16, RZ, R16 ;  /* 0x00000010ff10723e */ /* 0x000fe400000010ff */
[----:B------:R-:W-:-:S03]  /*0a10*/  F2FP.BF16.F32.PACK_AB R15, RZ, R15 ;  /* 0x0000000fff0f723e */ /* 0x000fc600000010ff */
[----:B------:R0:W-:Y:S04]  /*0a20*/  STG.E.U16 [R12.64], R16 ;  /* 0x000000100c007986 */ /* 0x0001e8000c101504 */
[----:B------:R0:W-:Y:S02]  /*0a30*/  STG.E.U16 [R10.64], R15 ;  /* 0x0000000f0a007986 */ /* 0x0001e4000c101504 */
.L_x_2:
[----:B------:R-:W-:-:S13]  /*0a40*/  ISETP.LT.OR P0, PT, R3, R0, P0 ;  /* 0x000000000300720c */ /* 0x000fda0000701670 */
[----:B------:R-:W-:Y:S05]  /*0a50*/  @!P0 EXIT ;  /* 0x000000000000894d */ /* 0x000fea0003800000 */
[----:B0-----:R-:W-:Y:S02]  /*0a60*/  IADD3 R8, R4, 0x80, RZ ;  /* 0x0000008004087810 */ /* 0x001fe40007ffe0ff */
[----:B------:R-:W-:-:S05]  /*0a70*/  MOV R7, 0x2 ;  /* 0x0000000200077802 */ /* 0x000fca0000000f00 */
[----:B------:R-:W-:-:S04]  /*0a80*/  IMAD.WIDE R8, R8, R7, c[0x0][0x160] ;  /* 0x0000580008087625 */ /* 0x000fc800078e0207 */
[----:B------:R-:W-:Y:S01]  /*0a90*/  IMAD.WIDE R6, R4, R7, c[0x0][0x160] ;  /* 0x0000580004067625 */ /* 0x000fe200078e0207 */
[----:B------:R-:W2:Y:S04]  /*0aa0*/  LDG.E.U16 R3, [R8.64] ;  /* 0x0000000408037981 */ /* 0x000ea8000c1e1500 */
[----:B------:R-:W3:Y:S01]  /*0ab0*/  LDG.E.U16 R0, [R6.64] ;  /* 0x0000000406007981 */ /* 0x000ee2000c1e1500 */
[----:B--2---:R-:W-:Y:S01]  /*0ac0*/  IMAD.U32 R3, R3, 0x10000, RZ ;  /* 0x0001000003037824 */ /* 0x004fe200078e00ff */
[----:B---3--:R-:W-:-:S03]  /*0ad0*/  SHF.L.U32 R0, R0, 0x10, RZ ;  /* 0x0000001000007819 */ /* 0x008fc600000006ff */
[-C--:B-----5:R-:W-:Y:S01]  /*0ae0*/  FMUL R4, R2, R3.reuse ;  /* 0x0000000302047220 */ /* 0x0a0fe20000400000 */
[----:B------:R-:W-:-:S03]  /*0af0*/  FMUL R3, R5, R3 ;  /* 0x0000000305037220 */ /* 0x000fc60000400000 */
[-C--:B------:R-:W-:Y:S01]  /*0b00*/  FFMA R4, R5, R0.reuse, -R4 ;  /* 0x0000000005047223 */ /* 0x080fe20000000804 */
[----:B------:R-:W-:-:S04]  /*0b10*/  FFMA R3, R2, R0, R3 ;  /* 0x0000000002037223 */ /* 0x000fc80000000003 */
[----:B------:R-:W-:Y:S02]  /*0b20*/  F2FP.BF16.F32.PACK_AB R4, RZ, R4 ;  /* 0x00000004ff04723e */ /* 0x000fe400000010ff */
[----:B------:R-:W-:-:S03]  /*0b30*/  F2FP.BF16.F32.PACK_AB R3, RZ, R3 ;  /* 0x00000003ff03723e */ /* 0x000fc600000010ff */
[----:B------:R-:W-:Y:S04]  /*0b40*/  STG.E.U16 [R6.64], R4 ;  /* 0x0000000406007986 */ /* 0x000fe8000c101504 */
[----:B------:R-:W-:Y:S01]  /*0b50*/  STG.E.U16 [R8.64], R3 ;  /* 0x0000000308007986 */ /* 0x000fe2000c101504 */
[----:B------:R-:W-:Y:S05]  /*0b60*/  EXIT ;  /* 0x000000000000794d */ /* 0x000fea0003800000 */
.L_x_3:
[----:B------:R-:W-:-:S00]  /*0b70*/  BRA `(.L_x_3) ;  /* 0xfffffff000007947 */ /* 0x000fc0000383ffff */
[----:B------:R-:W-:-:S00]  /*0b80*/  NOP ;  /* 0x0000000000007918 */ /* 0x000fc00000000000 */
[----:B------:R-:W-:-:S00]  /*0b90*/  NOP ;  /* 0x0000000000007918 */ /* 0x000fc00000000000 */
[----:B------:R-:W-:-:S00]  /*0ba0*/  NOP ;  /* 0x0000000000007918 */ /* 0x000fc00000000000 */
[----:B------:R-:W-:-:S00]  /*0bb0*/  NOP ;  /* 0x0000000000007918 */ /* 0x000fc00000000000 */
[----:B------:R-:W-:-:S00]  /*0bc0*/  NOP ;  /* 0x0000000000007918 */ /* 0x000fc00000000000 */
[----:B------:R-:W-:-:S00]  /*0bd0*/  NOP ;  /* 0x0000000000007918 */ /* 0x000fc00000000000 */
[----:B------:R-:W-:-:S00]  /*0be0*/  NOP ;  /* 0x0000000000007918 */ /* 0x000fc00000000000 */
[----:B------:R-:W-:-:S00]  /*0bf0*/  NOP ;  /* 0x0000000000007918 */ /* 0x000fc00000000000 */
.L_x_4:
